	.headerflags	@"EF_CUDA_TEXMODE_UNIFIED EF_CUDA_64BIT_ADDRESS EF_CUDA_ACCELERATORS EF_CUDA_SM90 EF_CUDA_VIRTUAL_SM(EF_CUDA_SM90)"
	.elftype	@"ET_EXEC"


//--------------------- .nv.info                  --------------------------
	.section	.nv.info,"",@"SHT_CUDA_INFO"
	.align	4


	//----- nvinfo : EIATTR_REGCOUNT
	.align		4
        /*0000*/ 	.byte	0x04, 0x2f
        /*0002*/ 	.short	(.L_1 - .L_0)
	.align		4
.L_0:
        /*0004*/ 	.word	index@(triton_poi_fused__unsafe_index_add_mul_sub_122)
        /*0008*/ 	.word	0x0000001f


	//----- nvinfo : EIATTR_MIN_STACK_SIZE
	.align		4
.L_1:
        /*000c*/ 	.byte	0x04, 0x12
        /*000e*/ 	.short	(.L_3 - .L_2)
	.align		4
.L_2:
        /*0010*/ 	.word	index@(triton_poi_fused__unsafe_index_add_mul_sub_122)
        /*0014*/ 	.word	0x00000000


	//----- nvinfo : EIATTR_FRAME_SIZE
	.align		4
.L_3:
        /*0018*/ 	.byte	0x04, 0x11
        /*001a*/ 	.short	(.L_5 - .L_4)
	.align		4
.L_4:
        /*001c*/ 	.word	index@(triton_poi_fused__unsafe_index_add_mul_sub_122)
        /*0020*/ 	.word	0x00000000


	//----- nvinfo : EIATTR_MIN_STACK_SIZE
	.align		4
.L_5:
        /*0024*/ 	.byte	0x04, 0x12
        /*0026*/ 	.short	(.L_7 - .L_6)
	.align		4
.L_6:
        /*0028*/ 	.word	index@(triton_poi_fused__unsafe_index_add_mul_sub_122)
        /*002c*/ 	.word	0x00000000
.L_7:


//--------------------- .nv.info.triton_poi_fused__unsafe_index_add_mul_sub_122 --------------------------
	.section	.nv.info.triton_poi_fused__unsafe_index_add_mul_sub_122,"",@"SHT_CUDA_INFO"
	.sectionflags	@""
	.align	4


	//----- nvinfo : EIATTR_CUDA_API_VERSION
	.align		4
        /*0000*/ 	.byte	0x04, 0x37
        /*0002*/ 	.short	(.L_9 - .L_8)
.L_8:
        /*0004*/ 	.word	0x0000007c


	//----- nvinfo : EIATTR_KPARAM_INFO
	.align		4
.L_9:
        /*0008*/ 	.byte	0x04, 0x17
        /*000a*/ 	.short	(.L_11 - .L_10)
.L_10:
        /*000c*/ 	.word	0x00000000
        /*0010*/ 	.short	0x0006
        /*0012*/ 	.short	0x0030
        /*0014*/ 	.byte	0x00, 0xf0, 0x11, 0x00


	//----- nvinfo : EIATTR_KPARAM_INFO
	.align		4
.L_11:
        /*0018*/ 	.byte	0x04, 0x17
        /*001a*/ 	.short	(.L_13 - .L_12)
.L_12:
        /*001c*/ 	.word	0x00000000
        /*0020*/ 	.short	0x0005
        /*0022*/ 	.short	0x0028
        /*0024*/ 	.byte	0x00, 0xf4, 0x21, 0x00


	//----- nvinfo : EIATTR_KPARAM_INFO
	.align		4
.L_13:
        /*0028*/ 	.byte	0x04, 0x17
        /*002a*/ 	.short	(.L_15 - .L_14)
.L_14:
        /*002c*/ 	.word	0x00000000
        /*0030*/ 	.short	0x0004
        /*0032*/ 	.short	0x0020
        /*0034*/ 	.byte	0x00, 0xf4, 0x21, 0x00


	//----- nvinfo : EIATTR_KPARAM_INFO
	.align		4
.L_15:
        /*0038*/ 	.byte	0x04, 0x17
        /*003a*/ 	.short	(.L_17 - .L_16)
.L_16:
        /*003c*/ 	.word	0x00000000
        /*0040*/ 	.short	0x0003
        /*0042*/ 	.short	0x0018
        /*0044*/ 	.byte	0x00, 0xf4, 0x21, 0x00


	//----- nvinfo : EIATTR_KPARAM_INFO
	.align		4
.L_17:
        /*0048*/ 	.byte	0x04, 0x17
        /*004a*/ 	.short	(.L_19 - .L_18)
.L_18:
        /*004c*/ 	.word	0x00000000
        /*0050*/ 	.short	0x0002
        /*0052*/ 	.short	0x0010
        /*0054*/ 	.byte	0x00, 0xf4, 0x21, 0x00


	//----- nvinfo : EIATTR_KPARAM_INFO
	.align		4
.L_19:
        /*0058*/ 	.byte	0x04, 0x17
        /*005a*/ 	.short	(.L_21 - .L_20)
.L_20:
        /*005c*/ 	.word	0x00000000
        /*0060*/ 	.short	0x0001
        /*0062*/ 	.short	0x0008
        /*0064*/ 	.byte	0x00, 0xf4, 0x21, 0x00


	//----- nvinfo : EIATTR_KPARAM_INFO
	.align		4
.L_21:
        /*0068*/ 	.byte	0x04, 0x17
        /*006a*/ 	.short	(.L_23 - .L_22)
.L_22:
        /*006c*/ 	.word	0x00000000
        /*0070*/ 	.short	0x0000
        /*0072*/ 	.short	0x0000
        /*0074*/ 	.byte	0x00, 0xf4, 0x21, 0x00


	//----- nvinfo : EIATTR_SPARSE_MMA_MASK
	.align		4
.L_23:
        /*0078*/ 	.byte	0x03, 0x50
        /*007a*/ 	.short	0x0000


	//----- nvinfo : EIATTR_MAXREG_COUNT
	.align		4
        /*007c*/ 	.byte	0x03, 0x1b
        /*007e*/ 	.short	0x00ff


	//----- nvinfo : EIATTR_EXIT_INSTR_OFFSETS
	.align		4
        /*0080*/ 	.byte	0x04, 0x1c
        /*0082*/ 	.short	(.L_25 - .L_24)


	//   ....[0]....
.L_24:
        /*0084*/ 	.word	0x000007a0


	//----- nvinfo : EIATTR_REQNTID
	.align		4
.L_25:
        /*0088*/ 	.byte	0x04, 0x10
        /*008a*/ 	.short	(.L_27 - .L_26)
.L_26:
        /*008c*/ 	.word	0x00000080
        /*0090*/ 	.word	0x00000001
        /*0094*/ 	.word	0x00000001


	//----- nvinfo : EIATTR_CBANK_PARAM_SIZE
	.align		4
.L_27:
        /*0098*/ 	.byte	0x03, 0x19
        /*009a*/ 	.short	0x0034


	//----- nvinfo : EIATTR_PARAM_CBANK
	.align		4
        /*009c*/ 	.byte	0x04, 0x0a
        /*009e*/ 	.short	(.L_29 - .L_28)
	.align		4
.L_28:
        /*00a0*/ 	.word	index@(.nv.constant0.triton_poi_fused__unsafe_index_add_mul_sub_122)
        /*00a4*/ 	.short	0x0210
        /*00a6*/ 	.short	0x0034


	//----- nvinfo : EIATTR_SW_WAR
	.align		4
.L_29:
        /*00a8*/ 	.byte	0x04, 0x36
        /*00aa*/ 	.short	(.L_31 - .L_30)
.L_30:
        /*00ac*/ 	.word	0x00000008
.L_31:


//--------------------- .nv.callgraph             --------------------------
	.section	.nv.callgraph,"",@"SHT_CUDA_CALLGRAPH"
	.align	4
	.sectionentsize	8
	.align		4
        /*0000*/ 	.word	0x00000000
	.align		4
        /*0004*/ 	.word	0xffffffff
	.align		4
        /*0008*/ 	.word	0x00000000
	.align		4
        /*000c*/ 	.word	0xfffffffe
	.align		4
        /*0010*/ 	.word	0x00000000
	.align		4
        /*0014*/ 	.word	0xfffffffd
	.align		4
        /*0018*/ 	.word	0x00000000
	.align		4
        /*001c*/ 	.word	0xfffffffc


//--------------------- .text.triton_poi_fused__unsafe_index_add_mul_sub_122 --------------------------
	.section	.text.triton_poi_fused__unsafe_index_add_mul_sub_122,"ax",@progbits
	.align	128
        .global         triton_poi_fused__unsafe_index_add_mul_sub_122
        .type           triton_poi_fused__unsafe_index_add_mul_sub_122,@function
        .size           triton_poi_fused__unsafe_index_add_mul_sub_122,(.L_x_1 - triton_poi_fused__unsafe_index_add_mul_sub_122)
        .other          triton_poi_fused__unsafe_index_add_mul_sub_122,@"STO_CUDA_ENTRY STV_DEFAULT"
triton_poi_fused__unsafe_index_add_mul_sub_122:
.text.triton_poi_fused__unsafe_index_add_mul_sub_122:
[----:B------:R-:W-:Y:S01]  /*0000*/  LDC R1, c[0x0][0x28] ;  /* 0x00000a00ff017b82 */ /* 0x000fe20000000800 */
[----:B------:R-:W1:Y:S07]  /*0010*/  S2R R0, SR_TID.X ;  /* 0x0000000000007919 */ /* 0x000e6e0000002100 */
[----:B------:R-:W2:Y:S01]  /*0020*/  LDC.64 R20, c[0x0][0x210] ;  /* 0x00008400ff147b82 */ /* 0x000ea20000000a00 */
[----:B------:R-:W-:Y:S01]  /*0030*/  ULDC.64 UR4, c[0x0][0x208] ;  /* 0x0000820000047ab9 */ /* 0x000fe20000000a00 */
[----:B------:R-:W-:Y:S01]  /*0040*/  ULDC.64 UR6, c[0x0][0x220] ;  /* 0x0000880000067ab9 */ /* 0x000fe20000000a00 */
[----:B------:R-:W3:Y:S05]  /*0050*/  S2R R13, SR_CTAID.X ;  /* 0x00000000000d7919 */ /* 0x000eea0000002500 */
[----:B------:R-:W4:Y:S01]  /*0060*/  LDC.64 R4, c[0x0][0x218] ;  /* 0x00008600ff047b82 */ /* 0x000f220000000a00 */
[----:B-1----:R-:W-:-:S05]  /*0070*/  IMAD.SHL.U32 R0, R0, 0x4, RZ ;  /* 0x0000000400007824 */ /* 0x002fca00078e00ff */
[----:B------:R-:W-:-:S05]  /*0080*/  LOP3.LUT R0, R0, 0x1fc, RZ, 0xc0, !PT ;  /* 0x000001fc00007812 */ /* 0x000fca00078ec0ff */
[----:B---3--:R-:W-:-:S05]  /*0090*/  IMAD R0, R13, 0x200, R0 ;  /* 0x000002000d007824 */ /* 0x008fca00078e0200 */
[----:B------:R-:W-:-:S04]  /*00a0*/  SHF.R.S32.HI R3, RZ, 0x1f, R0 ;  /* 0x0000001fff037819 */ /* 0x000fc80000011400 */
[----:B------:R-:W-:-:S04]  /*00b0*/  LEA.HI R3, R3, R0, RZ, 0x5 ;  /* 0x0000000003037211 */ /* 0x000fc800078f28ff */
[----:B------:R-:W-:Y:S02]  /*00c0*/  SHF.R.S32.HI R2, RZ, 0x5, R3 ;  /* 0x00000005ff027819 */ /* 0x000fe40000011403 */
[----:B------:R-:W-:Y:S02]  /*00d0*/  LOP3.LUT R3, R3, 0xffffffe0, RZ, 0xc0, !PT ;  /* 0xffffffe003037812 */ /* 0x000fe400078ec0ff */
[----:B------:R-:W-:-:S04]  /*00e0*/  LEA.HI R6, R2, R2, RZ, 0x5 ;  /* 0x0000000202067211 */ /* 0x000fc800078f28ff */
[----:B------:R-:W-:-:S05]  /*00f0*/  LOP3.LUT R7, R6, 0xffffffe0, RZ, 0xc0, !PT ;  /* 0xffffffe006077812 */ /* 0x000fca00078ec0ff */
[----:B------:R-:W-:Y:S02]  /*0100*/  IMAD.IADD R7, R2, 0x1, -R7 ;  /* 0x0000000102077824 */ /* 0x000fe400078e0a07 */
[----:B------:R-:W-:Y:S02]  /*0110*/  IMAD.IADD R2, R0, 0x1, -R3 ;  /* 0x0000000100027824 */ /* 0x000fe400078e0a03 */
[----:B--2---:R-:W-:Y:S02]  /*0120*/  IMAD.WIDE R20, R7, 0x8, R20 ;  /* 0x0000000807147825 */ /* 0x004fe400078e0214 */
[----:B------:R-:W1:Y:S04]  /*0130*/  LDC.64 R6, c[0x0][0x228] ;  /* 0x00008a00ff067b82 */ /* 0x000e680000000a00 */
[----:B------:R-:W2:Y:S01]  /*0140*/  LDG.E.EL.64 R20, desc[UR4][R20.64] ;  /* 0x0000000414147981 */ /* 0x000ea2000c2e1b00 */
[----:B----4-:R-:W-:Y:S01]  /*0150*/  IMAD.WIDE R8, R2, 0x8, R4 ;  /* 0x0000000802087825 */ /* 0x010fe200078e0204 */
[----:B------:R-:W-:-:S03]  /*0160*/  SHF.R.S32.HI R23, RZ, 0x16, R13 ;  /* 0x00000016ff177819 */ /* 0x000fc6000001140d */
[----:B------:R-:W-:Y:S01]  /*0170*/  VIADD R14, R0, 0x2 ;  /* 0x00000002000e7836 */ /* 0x000fe20000000000 */
[----:B------:R-:W-:Y:S01]  /*0180*/  SGXT R23, R23, 0x1 ;  /* 0x000000011717781a */ /* 0x000fe20000000200 */
[----:B------:R-:W3:Y:S03]  /*0190*/  LDG.E.EL.128 R8, desc[UR4][R8.64] ;  /* 0x0000000408087981 */ /* 0x000ee6000c2e1d00 */
[----:B------:R-:W-:-:S04]  /*01a0*/  LEA.HI R3, R23, R14, RZ, 0x5 ;  /* 0x0000000e17037211 */ /* 0x000fc800078f28ff */
[----:B------:R-:W-:-:S05]  /*01b0*/  LOP3.LUT R3, R3, 0xffffffe0, RZ, 0xc0, !PT ;  /* 0xffffffe003037812 */ /* 0x000fca00078ec0ff */
[----:B------:R-:W-:Y:S02]  /*01c0*/  IMAD.IADD R3, R14, 0x1, -R3 ;  /* 0x000000010e037824 */ /* 0x000fe400078e0a03 */
[----:B-1----:R-:W-:-:S04]  /*01d0*/  IMAD.WIDE R12, R2, 0x8, R6 ;  /* 0x00000008020c7825 */ /* 0x002fc800078e0206 */
[C---:B------:R-:W-:Y:S02]  /*01e0*/  IMAD.WIDE R16, R3.reuse, 0x8, R4 ;  /* 0x0000000803107825 */ /* 0x040fe400078e0204 */
[----:B------:R-:W4:Y:S04]  /*01f0*/  LDG.E.EL.128 R12, desc[UR4][R12.64] ;  /* 0x000000040c0c7981 */ /* 0x000f28000c2e1d00 */
[----:B------:R-:W5:Y:S01]  /*0200*/  LDG.E.EL.128 R16, desc[UR4][R16.64] ;  /* 0x0000000410107981 */ /* 0x000f62000c2e1d00 */
[----:B------:R-:W-:-:S06]  /*0210*/  IMAD.WIDE R6, R3, 0x8, R6 ;  /* 0x0000000803067825 */ /* 0x000fcc00078e0206 */
[----:B------:R-:W5:Y:S01]  /*0220*/  LDG.E.EL.128 R4, desc[UR4][R6.64] ;  /* 0x0000000406047981 */ /* 0x000f62000c2e1d00 */
[----:B------:R-:W-:Y:S02]  /*0230*/  LEA.HI R23, R23, R0, RZ, 0xa ;  /* 0x0000000017177211 */ /* 0x000fe400078f50ff */
[----:B--2---:R-:W-:-:S04]  /*0240*/  SHF.R.U32.HI R3, RZ, 0x1b, R21 ;  /* 0x0000001bff037819 */ /* 0x004fc80000011615 */
[----:B------:R-:W-:Y:S02]  /*0250*/  LOP3.LUT R3, R3, 0x10, RZ, 0xc0, !PT ;  /* 0x0000001003037812 */ /* 0x000fe400078ec0ff */
[C---:B---3--:R-:W-:Y:S02]  /*0260*/  LEA R25, P1, R8.reuse, UR6, 0x2 ;  /* 0x0000000608197c11 */ /* 0x048fe4000f8210ff */
[----:B------:R-:W-:Y:S02]  /*0270*/  IADD3 R20, P0, R20, R3, RZ ;  /* 0x0000000314147210 */ /* 0x000fe40007f1e0ff */
[----:B------:R-:W-:Y:S02]  /*0280*/  SHF.R.U32.HI R22, RZ, 0x19, R11 ;  /* 0x00000019ff167819 */ /* 0x000fe4000001160b */
[----:B------:R-:W-:Y:S01]  /*0290*/  LEA.HI.X R24, R8, UR7, R9, 0x2, P1 ;  /* 0x0000000708187c11 */ /* 0x000fe200088f1409 */
[----:B------:R-:W-:Y:S01]  /*02a0*/  IMAD.X R3, RZ, RZ, R21, P0 ;  /* 0x000000ffff037224 */ /* 0x000fe200000e0615 */
[----:B------:R-:W-:Y:S01]  /*02b0*/  SHF.R.U32.HI R21, RZ, 0x19, R9 ;  /* 0x00000019ff157819 */ /* 0x000fe20000011609 */
[----:B------:R-:W-:Y:S01]  /*02c0*/  IMAD.SHL.U32 R8, R20, 0x40, RZ ;  /* 0x0000004014087824 */ /* 0x000fe200078e00ff */
[----:B------:R-:W-:-:S02]  /*02d0*/  LEA R9, P0, R10, UR6, 0x2 ;  /* 0x000000060a097c11 */ /* 0x000fc4000f8010ff */
[----:B------:R-:W-:Y:S02]  /*02e0*/  LOP3.LUT R21, R21, 0x40, RZ, 0xc0, !PT ;  /* 0x0000004015157812 */ /* 0x000fe400078ec0ff */
[----:B------:R-:W-:Y:S02]  /*02f0*/  LOP3.LUT R22, R22, 0x40, RZ, 0xc0, !PT ;  /* 0x0000004016167812 */ /* 0x000fe400078ec0ff */
[----:B------:R-:W-:Y:S02]  /*0300*/  SHF.L.U64.HI R3, R20, 0x6, R3 ;  /* 0x0000000614037819 */ /* 0x000fe40000010203 */
[----:B------:R-:W-:Y:S02]  /*0310*/  LEA.HI.X R10, R10, UR7, R11, 0x2, P0 ;  /* 0x000000070a0a7c11 */ /* 0x000fe400080f140b */
[C---:B------:R-:W-:Y:S02]  /*0320*/  IADD3 R20, P0, P1, R8.reuse, R25, R21 ;  /* 0x0000001908147210 */ /* 0x040fe4000791e015 */
[----:B------:R-:W-:-:S02]  /*0330*/  IADD3 R22, P2, P3, R8, R9, R22 ;  /* 0x0000000908167210 */ /* 0x000fc40007b5e016 */
[----:B------:R-:W-:Y:S02]  /*0340*/  SHF.R.S32.HI R11, RZ, 0xa, R23 ;  /* 0x0000000aff0b7819 */ /* 0x000fe40000011417 */
[C---:B------:R-:W-:Y:S02]  /*0350*/  IADD3.X R21, R3.reuse, R24, RZ, P0, P1 ;  /* 0x0000001803157210 */ /* 0x040fe400007e24ff */
[----:B------:R-:W-:Y:S01]  /*0360*/  IADD3.X R23, R3, R10, RZ, P2, P3 ;  /* 0x0000000a03177210 */ /* 0x000fe200017e64ff */
[----:B------:R-:W-:Y:S01]  /*0370*/  IMAD.SHL.U32 R11, R11, 0x100, RZ ;  /* 0x000001000b0b7824 */ /* 0x000fe200078e00ff */
[C---:B----4-:R-:W-:Y:S02]  /*0380*/  LEA R28, P0, R12.reuse, UR6, 0x2 ;  /* 0x000000060c1c7c11 */ /* 0x050fe4000f8010ff */
[----:B------:R-:W-:Y:S01]  /*0390*/  SHF.R.U32.HI R25, RZ, 0x19, R13 ;  /* 0x00000019ff197819 */ /* 0x000fe2000001160d */
[----:B------:R-:W-:Y:S01]  /*03a0*/  IMAD.WIDE R26, R11, 0x4, R20 ;  /* 0x000000040b1a7825 */ /* 0x000fe200078e0214 */
[----:B------:R-:W-:-:S03]  /*03b0*/  LEA.HI.X R20, R12, UR7, R13, 0x2, P0 ;  /* 0x000000070c147c11 */ /* 0x000fc600080f140d */
[----:B------:R-:W-:Y:S01]  /*03c0*/  IMAD.WIDE R22, R11, 0x4, R22 ;  /* 0x000000040b167825 */ /* 0x000fe200078e0216 */
[----:B------:R-:W-:Y:S01]  /*03d0*/  SHF.R.U32.HI R24, RZ, 0x19, R15 ;  /* 0x00000019ff187819 */ /* 0x000fe2000001160f */
[----:B------:R-:W2:Y:S01]  /*03e0*/  LDG.E.EL R9, desc[UR4][R26.64] ;  /* 0x000000041a097981 */ /* 0x000ea2000c2e1900 */
[----:B-----5:R-:W-:Y:S02]  /*03f0*/  LEA R13, P2, R16, UR6, 0x2 ;  /* 0x00000006100d7c11 */ /* 0x020fe4000f8410ff */
[----:B------:R-:W-:Y:S01]  /*0400*/  LEA R21, P1, R14, UR6, 0x2 ;  /* 0x000000060e157c11 */ /* 0x000fe2000f8210ff */
[----:B------:R1:W3:Y:S01]  /*0410*/  LDG.E.EL R10, desc[UR4][R22.64] ;  /* 0x00000004160a7981 */ /* 0x0002e2000c2e1900 */
[----:B------:R-:W-:Y:S02]  /*0420*/  LOP3.LUT R12, R24, 0x40, RZ, 0xc0, !PT ;  /* 0x00000040180c7812 */ /* 0x000fe400078ec0ff */
[----:B------:R-:W-:Y:S02]  /*0430*/  LEA.HI.X R16, R16, UR7, R17, 0x2, P2 ;  /* 0x0000000710107c11 */ /* 0x000fe400090f1411 */
[----:B------:R-:W-:-:S02]  /*0440*/  LEA.HI.X R24, R14, UR7, R15, 0x2, P1 ;  /* 0x000000070e187c11 */ /* 0x000fc400088f140f */
[----:B------:R-:W-:Y:S02]  /*0450*/  LOP3.LUT R25, R25, 0x40, RZ, 0xc0, !PT ;  /* 0x0000004019197812 */ /* 0x000fe400078ec0ff */
[----:B------:R-:W-:Y:S02]  /*0460*/  SHF.R.U32.HI R15, RZ, 0x19, R19 ;  /* 0x00000019ff0f7819 */ /* 0x000fe40000011613 */
[----:B-1----:R-:W-:Y:S02]  /*0470*/  SHF.R.U32.HI R23, RZ, 0x19, R17 ;  /* 0x00000019ff177819 */ /* 0x002fe40000011611 */
[----:B------:R-:W-:Y:S02]  /*0480*/  LEA R17, P2, R18, UR6, 0x2 ;  /* 0x0000000612117c11 */ /* 0x000fe4000f8410ff */
[----:B------:R-:W-:Y:S02]  /*0490*/  IADD3 R14, P4, P5, R8, R28, R25 ;  /* 0x0000001c080e7210 */ /* 0x000fe40007d9e019 */
[----:B------:R-:W-:-:S02]  /*04a0*/  LEA.HI.X R22, R18, UR7, R19, 0x2, P2 ;  /* 0x0000000712167c11 */ /* 0x000fc400090f1413 */
[----:B------:R-:W-:Y:S02]  /*04b0*/  IADD3 R12, P0, P1, R8, R21, R12 ;  /* 0x00000015080c7210 */ /* 0x000fe4000791e00c */
[----:B------:R-:W-:Y:S02]  /*04c0*/  LOP3.LUT R18, R15, 0x40, RZ, 0xc0, !PT ;  /* 0x000000400f127812 */ /* 0x000fe400078ec0ff */
[C---:B------:R-:W-:Y:S02]  /*04d0*/  LEA R21, P3, R4.reuse, UR6, 0x2 ;  /* 0x0000000604157c11 */ /* 0x040fe4000f8610ff */
[----:B------:R-:W-:Y:S02]  /*04e0*/  LOP3.LUT R23, R23, 0x40, RZ, 0xc0, !PT ;  /* 0x0000004017177812 */ /* 0x000fe400078ec0ff */
[----:B------:R-:W-:Y:S02]  /*04f0*/  IADD3.X R15, R3, R20, RZ, P4, P5 ;  /* 0x00000014030f7210 */ /* 0x000fe400027ea4ff */
[----:B------:R-:W-:-:S02]  /*0500*/  LEA.HI.X R26, R4, UR7, R5, 0x2, P3 ;  /* 0x00000007041a7c11 */ /* 0x000fc400098f1405 */
[C---:B------:R-:W-:Y:S01]  /*0510*/  IADD3 R20, P5, P4, R8.reuse, R17, R18 ;  /* 0x0000001108147210 */ /* 0x040fe20007cbe012 */
[----:B------:R-:W-:Y:S01]  /*0520*/  IMAD.WIDE R14, R11, 0x4, R14 ;  /* 0x000000040b0e7825 */ /* 0x000fe200078e020e */
[----:B------:R-:W-:Y:S01]  /*0530*/  IADD3 R4, P2, P3, R8, R13, R23 ;  /* 0x0000000d08047210 */ /* 0x000fe20007b5e017 */
[----:B------:R-:W1:Y:S01]  /*0540*/  LDC.64 R18, c[0x0][0x230] ;  /* 0x00008c00ff127b82 */ /* 0x000e620000000a00 */
[----:B------:R-:W-:Y:S02]  /*0550*/  SHF.R.U32.HI R23, RZ, 0x19, R5 ;  /* 0x00000019ff177819 */ /* 0x000fe40000011605 */
[C---:B------:R-:W-:Y:S01]  /*0560*/  LEA R17, P6, R6.reuse, UR6, 0x2 ;  /* 0x0000000606117c11 */ /* 0x040fe2000f8c10ff */
[----:B------:R-:W2:Y:S01]  /*0570*/  LDG.E.EL R14, desc[UR4][R14.64] ;  /* 0x000000040e0e7981 */ /* 0x000ea2000c2e1900 */
[--C-:B------:R-:W-:Y:S02]  /*0580*/  SHF.R.U32.HI R5, RZ, 0x19, R7.reuse ;  /* 0x00000019ff057819 */ /* 0x100fe40000011607 */
[----:B------:R-:W-:-:S02]  /*0590*/  LEA.HI.X R28, R6, UR7, R7, 0x2, P6 ;  /* 0x00000007061c7c11 */ /* 0x000fc4000b0f1407 */
[----:B------:R-:W-:Y:S02]  /*05a0*/  LOP3.LUT R23, R23, 0x40, RZ, 0xc0, !PT ;  /* 0x0000004017177812 */ /* 0x000fe400078ec0ff */
[----:B------:R-:W-:Y:S02]  /*05b0*/  LOP3.LUT R7, R5, 0x40, RZ, 0xc0, !PT ;  /* 0x0000004005077812 */ /* 0x000fe400078ec0ff */
[C---:B------:R-:W-:Y:S02]  /*05c0*/  IADD3.X R13, R3.reuse, R24, RZ, P0, P1 ;  /* 0x00000018030d7210 */ /* 0x040fe400007e24ff */
[----:B------:R-:W-:Y:S02]  /*05d0*/  IADD3.X R5, R3, R16, RZ, P2, P3 ;  /* 0x0000001003057210 */ /* 0x000fe400017e64ff */
[C---:B------:R-:W-:Y:S01]  /*05e0*/  IADD3 R6, P0, P1, R8.reuse, R21, R23 ;  /* 0x0000001508067210 */ /* 0x040fe2000791e017 */
[----:B------:R-:W-:Y:S01]  /*05f0*/  IMAD.WIDE R12, R11, 0x4, R12 ;  /* 0x000000040b0c7825 */ /* 0x000fe200078e020c */
[----:B------:R-:W-:-:S02]  /*0600*/  IADD3 R16, P2, P3, R8, R17, R7 ;  /* 0x0000001108107210 */ /* 0x000fc40007b5e007 */
[C---:B------:R-:W-:Y:S02]  /*0610*/  IADD3.X R21, R3.reuse, R22, RZ, P5, P4 ;  /* 0x0000001603157210 */ /* 0x040fe40002fe84ff */
[----:B------:R-:W-:Y:S01]  /*0620*/  IADD3.X R7, R3, R26, RZ, P0, P1 ;  /* 0x0000001a03077210 */ /* 0x000fe200007e24ff */
[----:B------:R-:W-:Y:S01]  /*0630*/  IMAD.WIDE R4, R11, 0x4, R4 ;  /* 0x000000040b047825 */ /* 0x000fe200078e0204 */
[----:B------:R-:W-:Y:S01]  /*0640*/  IADD3.X R17, R3, R28, RZ, P2, P3 ;  /* 0x0000001c03117210 */ /* 0x000fe200017e64ff */
[----:B------:R-:W3:Y:S02]  /*0650*/  LDG.E.EL R13, desc[UR4][R12.64] ;  /* 0x000000040c0d7981 */ /* 0x000ee4000c2e1900 */
[C---:B------:R-:W-:Y:S02]  /*0660*/  IMAD.WIDE R20, R11.reuse, 0x4, R20 ;  /* 0x000000040b147825 */ /* 0x040fe400078e0214 */
[----:B------:R-:W4:Y:S02]  /*0670*/  LDG.E.EL R5, desc[UR4][R4.64] ;  /* 0x0000000404057981 */ /* 0x000f24000c2e1900 */
[----:B------:R-:W-:-:S02]  /*0680*/  IMAD.WIDE R6, R11, 0x4, R6 ;  /* 0x000000040b067825 */ /* 0x000fc400078e0206 */
[----:B------:R-:W5:Y:S02]  /*0690*/  LDG.E.EL R20, desc[UR4][R20.64] ;  /* 0x0000000414147981 */ /* 0x000f64000c2e1900 */
[----:B------:R-:W-:Y:S02]  /*06a0*/  IMAD.WIDE R22, R11, 0x4, R16 ;  /* 0x000000040b167825 */ /* 0x000fe400078e0210 */
[----:B------:R-:W4:Y:S02]  /*06b0*/  LDG.E.EL R6, desc[UR4][R6.64] ;  /* 0x0000000406067981 */ /* 0x000f24000c2e1900 */
[----:B-1----:R-:W-:Y:S02]  /*06c0*/  IMAD.WIDE R24, R2, 0x4, R18 ;  /* 0x0000000402187825 */ /* 0x002fe400078e0212 */
[----:B------:R-:W5:Y:S01]  /*06d0*/  LDG.E.EL R23, desc[UR4][R22.64] ;  /* 0x0000000416177981 */ /* 0x000f62000c2e1900 */
[----:B------:R-:W1:Y:S03]  /*06e0*/  LDC.64 R2, c[0x0][0x238] ;  /* 0x00008e00ff027b82 */ /* 0x000e660000000a00 */
[----:B------:R-:W5:Y:S01]  /*06f0*/  LDG.E.EL.128 R16, desc[UR4][R24.64] ;  /* 0x0000000418107981 */ /* 0x000f62000c2e1d00 */
[----:B-1----:R-:W-:-:S04]  /*0700*/  IMAD.WIDE R2, R0, 0x4, R2 ;  /* 0x0000000400027825 */ /* 0x002fc800078e0202 */
[----:B--2---:R-:W-:Y:S01]  /*0710*/  FADD R14, -R9, R14 ;  /* 0x0000000e090e7221 */ /* 0x004fe20000000100 */
[----:B---3--:R-:W-:Y:S01]  /*0720*/  FADD R13, -R10, R13 ;  /* 0x0000000d0a0d7221 */ /* 0x008fe20000000100 */
[----:B----4-:R-:W-:Y:S01]  /*0730*/  FADD R8, -R5, R6 ;  /* 0x0000000605087221 */ /* 0x010fe20000000100 */
[----:B-----5:R-:W-:Y:S01]  /*0740*/  FADD R11, -R20, R23 ;  /* 0x00000017140b7221 */ /* 0x020fe20000000100 */
[----:B------:R-:W-:Y:S01]  /*0750*/  FFMA R16, R16, R14, R9 ;  /* 0x0000000e10107223 */ /* 0x000fe20000000009 */
[----:B------:R-:W-:Y:S01]  /*0760*/  FFMA R17, R17, R13, R10 ;  /* 0x0000000d11117223 */ /* 0x000fe2000000000a */
[----:B------:R-:W-:Y:S01]  /*0770*/  FFMA R18, R18, R8, R5 ;  /* 0x0000000812127223 */ /* 0x000fe20000000005 */
[----:B------:R-:W-:-:S05]  /*0780*/  FFMA R19, R19, R11, R20 ;  /* 0x0000000b13137223 */ /* 0x000fca0000000014 */
[----:B------:R-:W-:Y:S01]  /*0790*/  STG.E.128 desc[UR4][R2.64], R16 ;  /* 0x0000001002007986 */ /* 0x000fe2000c101d04 */
[----:B------:R-:W-:Y:S05]  /*07a0*/  EXIT ;  /* 0x000000000000794d */ /* 0x000fea0003800000 */
.L_x_0:
[----:B------:R-:W-:-:S00]  /*07b0*/  BRA `(.L_x_0) ;  /* 0xfffffffc00fc7947 */ /* 0x000fc0000383ffff */
[----:B------:R-:W-:-:S00]  /*07c0*/  NOP ;  /* 0x0000000000007918 */ /* 0x000fc00000000000 */
        /* <DEDUP_REMOVED lines=11> */
.L_x_1:


//--------------------- .nv.constant0.triton_poi_fused__unsafe_index_add_mul_sub_122 --------------------------
	.section	.nv.constant0.triton_poi_fused__unsafe_index_add_mul_sub_122,"a",@progbits
	.sectionflags	@""
	.align	4
.nv.constant0.triton_poi_fused__unsafe_index_add_mul_sub_122:
	.zero		580
